	.headerflags	@"EF_CUDA_TEXMODE_UNIFIED EF_CUDA_64BIT_ADDRESS EF_CUDA_ACCELERATORS EF_CUDA_SM90 EF_CUDA_VIRTUAL_SM(EF_CUDA_SM90)"
	.elftype	@"ET_EXEC"


//--------------------- .nv.info                  --------------------------
	.section	.nv.info,"",@"SHT_CUDA_INFO"
	.align	4


	//----- nvinfo : EIATTR_REGCOUNT
	.align		4
        /*0000*/ 	.byte	0x04, 0x2f
        /*0002*/ 	.short	(.L_1 - .L_0)
	.align		4
.L_0:
        /*0004*/ 	.word	index@(triton_poi_fused_convolution_leaky_relu_36)
        /*0008*/ 	.word	0x0000000e


	//----- nvinfo : EIATTR_MIN_STACK_SIZE
	.align		4
.L_1:
        /*000c*/ 	.byte	0x04, 0x12
        /*000e*/ 	.short	(.L_3 - .L_2)
	.align		4
.L_2:
        /*0010*/ 	.word	index@(triton_poi_fused_convolution_leaky_relu_36)
        /*0014*/ 	.word	0x00000000


	//----- nvinfo : EIATTR_FRAME_SIZE
	.align		4
.L_3:
        /*0018*/ 	.byte	0x04, 0x11
        /*001a*/ 	.short	(.L_5 - .L_4)
	.align		4
.L_4:
        /*001c*/ 	.word	index@(triton_poi_fused_convolution_leaky_relu_36)
        /*0020*/ 	.word	0x00000000


	//----- nvinfo : EIATTR_MIN_STACK_SIZE
	.align		4
.L_5:
        /*0024*/ 	.byte	0x04, 0x12
        /*0026*/ 	.short	(.L_7 - .L_6)
	.align		4
.L_6:
        /*0028*/ 	.word	index@(triton_poi_fused_convolution_leaky_relu_36)
        /*002c*/ 	.word	0x00000000
.L_7:


//--------------------- .nv.info.triton_poi_fused_convolution_leaky_relu_36 --------------------------
	.section	.nv.info.triton_poi_fused_convolution_leaky_relu_36,"",@"SHT_CUDA_INFO"
	.sectionflags	@""
	.align	4


	//----- nvinfo : EIATTR_CUDA_API_VERSION
	.align		4
        /*0000*/ 	.byte	0x04, 0x37
        /*0002*/ 	.short	(.L_9 - .L_8)
.L_8:
        /*0004*/ 	.word	0x0000007c


	//----- nvinfo : EIATTR_KPARAM_INFO
	.align		4
.L_9:
        /*0008*/ 	.byte	0x04, 0x17
        /*000a*/ 	.short	(.L_11 - .L_10)
.L_10:
        /*000c*/ 	.word	0x00000000
        /*0010*/ 	.short	0x0003
        /*0012*/ 	.short	0x0018
        /*0014*/ 	.byte	0x00, 0xf0, 0x11, 0x00


	//----- nvinfo : EIATTR_KPARAM_INFO
	.align		4
.L_11:
        /*0018*/ 	.byte	0x04, 0x17
        /*001a*/ 	.short	(.L_13 - .L_12)
.L_12:
        /*001c*/ 	.word	0x00000000
        /*0020*/ 	.short	0x0002
        /*0022*/ 	.short	0x0010
        /*0024*/ 	.byte	0x00, 0xf4, 0x21, 0x00


	//----- nvinfo : EIATTR_KPARAM_INFO
	.align		4
.L_13:
        /*0028*/ 	.byte	0x04, 0x17
        /*002a*/ 	.short	(.L_15 - .L_14)
.L_14:
        /*002c*/ 	.word	0x00000000
        /*0030*/ 	.short	0x0001
        /*0032*/ 	.short	0x0008
        /*0034*/ 	.byte	0x00, 0xf4, 0x21, 0x00


	//----- nvinfo : EIATTR_KPARAM_INFO
	.align		4
.L_15:
        /*0038*/ 	.byte	0x04, 0x17
        /*003a*/ 	.short	(.L_17 - .L_16)
.L_16:
        /*003c*/ 	.word	0x00000000
        /*0040*/ 	.short	0x0000
        /*0042*/ 	.short	0x0000
        /*0044*/ 	.byte	0x00, 0xf4, 0x21, 0x00


	//----- nvinfo : EIATTR_SPARSE_MMA_MASK
	.align		4
.L_17:
        /*0048*/ 	.byte	0x03, 0x50
        /*004a*/ 	.short	0x0000


	//----- nvinfo : EIATTR_MAXREG_COUNT
	.align		4
        /*004c*/ 	.byte	0x03, 0x1b
        /*004e*/ 	.short	0x00ff


	//----- nvinfo : EIATTR_EXIT_INSTR_OFFSETS
	.align		4
        /*0050*/ 	.byte	0x04, 0x1c
        /*0052*/ 	.short	(.L_19 - .L_18)


	//   ....[0]....
.L_18:
        /*0054*/ 	.word	0x00000220


	//   ....[1]....
        /*0058*/ 	.word	0x00000240


	//----- nvinfo : EIATTR_REQNTID
	.align		4
.L_19:
        /*005c*/ 	.byte	0x04, 0x10
        /*005e*/ 	.short	(.L_21 - .L_20)
.L_20:
        /*0060*/ 	.word	0x00000080
        /*0064*/ 	.word	0x00000001
        /*0068*/ 	.word	0x00000001


	//----- nvinfo : EIATTR_CBANK_PARAM_SIZE
	.align		4
.L_21:
        /*006c*/ 	.byte	0x03, 0x19
        /*006e*/ 	.short	0x001c


	//----- nvinfo : EIATTR_PARAM_CBANK
	.align		4
        /*0070*/ 	.byte	0x04, 0x0a
        /*0072*/ 	.short	(.L_23 - .L_22)
	.align		4
.L_22:
        /*0074*/ 	.word	index@(.nv.constant0.triton_poi_fused_convolution_leaky_relu_36)
        /*0078*/ 	.short	0x0210
        /*007a*/ 	.short	0x001c


	//----- nvinfo : EIATTR_SW_WAR
	.align		4
.L_23:
        /*007c*/ 	.byte	0x04, 0x36
        /*007e*/ 	.short	(.L_25 - .L_24)
.L_24:
        /*0080*/ 	.word	0x00000008
.L_25:


//--------------------- .nv.callgraph             --------------------------
	.section	.nv.callgraph,"",@"SHT_CUDA_CALLGRAPH"
	.align	4
	.sectionentsize	8
	.align		4
        /*0000*/ 	.word	0x00000000
	.align		4
        /*0004*/ 	.word	0xffffffff
	.align		4
        /*0008*/ 	.word	0x00000000
	.align		4
        /*000c*/ 	.word	0xfffffffe
	.align		4
        /*0010*/ 	.word	0x00000000
	.align		4
        /*0014*/ 	.word	0xfffffffd
	.align		4
        /*0018*/ 	.word	0x00000000
	.align		4
        /*001c*/ 	.word	0xfffffffc


//--------------------- .text.triton_poi_fused_convolution_leaky_relu_36 --------------------------
	.section	.text.triton_poi_fused_convolution_leaky_relu_36,"ax",@progbits
	.align	128
        .global         triton_poi_fused_convolution_leaky_relu_36
        .type           triton_poi_fused_convolution_leaky_relu_36,@function
        .size           triton_poi_fused_convolution_leaky_relu_36,(.L_x_1 - triton_poi_fused_convolution_leaky_relu_36)
        .other          triton_poi_fused_convolution_leaky_relu_36,@"STO_CUDA_ENTRY STV_DEFAULT"
triton_poi_fused_convolution_leaky_relu_36:
.text.triton_poi_fused_convolution_leaky_relu_36:
[----:B------:R-:W0:Y:S02]  /*0000*/  LDC R1, c[0x0][0x28] ;  /* 0x00000a00ff017b82 */ /* 0x000e240000000800 */
[----:B------:R-:W1:Y:S01]  /*0010*/  S2R R2, SR_TID.X ;  /* 0x0000000000027919 */ /* 0x000e620000002100 */
[----:B------:R-:W2:Y:S01]  /*0020*/  LDC.64 R6, c[0x0][0x220] ;  /* 0x00008800ff067b82 */ /* 0x000ea20000000a00 */
[----:B------:R-:W-:Y:S01]  /*0030*/  ULDC.64 UR4, c[0x0][0x208] ;  /* 0x0000820000047ab9 */ /* 0x000fe20000000a00 */
[----:B------:R-:W3:Y:S06]  /*0040*/  S2R R3, SR_CTAID.X ;  /* 0x0000000000037919 */ /* 0x000eec0000002500 */
[----:B------:R-:W4:Y:S01]  /*0050*/  LDC.64 R8, c[0x0][0x218] ;  /* 0x00008600ff087b82 */ /* 0x000f220000000a00 */
[----:B-1----:R-:W-:-:S05]  /*0060*/  LOP3.LUT R2, R2, 0x7f, RZ, 0xc0, !PT ;  /* 0x0000007f02027812 */ /* 0x002fca00078ec0ff */
[----:B---3--:R-:W-:Y:S02]  /*0070*/  IMAD R3, R3, 0x80, R2 ;  /* 0x0000008003037824 */ /* 0x008fe400078e0202 */
[----:B------:R-:W-:-:S03]  /*0080*/  IMAD.MOV.U32 R2, RZ, RZ, RZ ;  /* 0x000000ffff027224 */ /* 0x000fc600078e00ff */
[C---:B------:R-:W-:Y:S01]  /*0090*/  ISETP.GE.AND P2, PT, R3.reuse, 0x3800, PT ;  /* 0x000038000300780c */ /* 0x040fe20003f46270 */
[----:B------:R-:W-:-:S05]  /*00a0*/  IMAD.HI R0, R3, -0x6db6db6d, R2 ;  /* 0x9249249303007827 */ /* 0x000fca00078e0202 */
[----:B------:R-:W-:-:S04]  /*00b0*/  SHF.R.U32.HI R5, RZ, 0x1f, R0 ;  /* 0x0000001fff057819 */ /* 0x000fc80000011600 */
[----:B------:R-:W-:Y:S02]  /*00c0*/  LEA.HI.SX32 R0, R0, R5, 0x1e ;  /* 0x0000000500007211 */ /* 0x000fe400078ff2ff */
[----:B------:R-:W1:Y:S02]  /*00d0*/  LDC.64 R4, c[0x0][0x210] ;  /* 0x00008400ff047b82 */ /* 0x000e640000000a00 */
[----:B------:R-:W-:-:S04]  /*00e0*/  SHF.R.S32.HI R11, RZ, 0x1f, R0 ;  /* 0x0000001fff0b7819 */ /* 0x000fc80000011400 */
[----:B------:R-:W-:-:S04]  /*00f0*/  LEA.HI R11, R11, R0, RZ, 0x9 ;  /* 0x000000000b0b7211 */ /* 0x000fc800078f48ff */
[----:B------:R-:W-:-:S04]  /*0100*/  LOP3.LUT R11, R11, 0xfffffe00, RZ, 0xc0, !PT ;  /* 0xfffffe000b0b7812 */ /* 0x000fc800078ec0ff */
[----:B------:R-:W-:Y:S01]  /*0110*/  IADD3 R11, R0, -R11, RZ ;  /* 0x8000000b000b7210 */ /* 0x000fe20007ffe0ff */
[----:B------:R-:W-:-:S04]  /*0120*/  HFMA2.MMA R0, -RZ, RZ, 0, 0 ;  /* 0x00000000ff007435 */ /* 0x000fc800000001ff */
[----:B--2---:R-:W-:-:S04]  /*0130*/  IMAD.WIDE R6, R11, 0x4, R6 ;  /* 0x000000040b067825 */ /* 0x004fc800078e0206 */
[----:B------:R-:W-:Y:S02]  /*0140*/  IMAD.MOV.U32 R11, RZ, RZ, RZ ;  /* 0x000000ffff0b7224 */ /* 0x000fe400078e00ff */
[----:B-1----:R-:W-:-:S04]  /*0150*/  IMAD.WIDE R4, R3, 0x4, R4 ;  /* 0x0000000403047825 */ /* 0x002fc800078e0204 */
[----:B------:R-:W2:Y:S01]  /*0160*/  @!P2 LDG.E.EL R11, desc[UR4][R6.64] ;  /* 0x00000004060ba981 */ /* 0x000ea2000c2e1900 */
[----:B----4-:R-:W-:Y:S01]  /*0170*/  IMAD.WIDE R2, R3, 0x4, R8 ;  /* 0x0000000403027825 */ /* 0x010fe200078e0208 */
[----:B------:R-:W-:Y:S02]  /*0180*/  MOV R8, RZ ;  /* 0x000000ff00087202 */ /* 0x000fe40000000f00 */
[----:B------:R-:W2:Y:S04]  /*0190*/  @!P2 LDG.E R0, desc[UR4][R4.64] ;  /* 0x000000040400a981 */ /* 0x000ea8000c1e1900 */
[----:B------:R-:W3:Y:S01]  /*01a0*/  @!P2 LDG.E R8, desc[UR4][R2.64] ;  /* 0x000000040208a981 */ /* 0x000ee2000c1e1900 */
[----:B--2---:R-:W-:Y:S01]  /*01b0*/  FSETP.GT.AND P0, PT, R0, -R11, PT ;  /* 0x8000000b0000720b */ /* 0x004fe20003f04000 */
[C---:B------:R-:W-:Y:S01]  /*01c0*/  FADD R9, R11.reuse, R0 ;  /* 0x000000000b097221 */ /* 0x040fe20000000000 */
[----:B---3--:R-:W-:Y:S01]  /*01d0*/  FSETP.GT.AND P1, PT, R11, -R8, PT ;  /* 0x800000080b00720b */ /* 0x008fe20003f24000 */
[----:B------:R-:W-:-:S10]  /*01e0*/  FADD R11, R8, R11 ;  /* 0x0000000b080b7221 */ /* 0x000fd40000000000 */
[----:B------:R-:W-:Y:S02]  /*01f0*/  @!P0 FMUL R9, R9, 0.10000000149011611938 ;  /* 0x3dcccccd09098820 */ /* 0x000fe40000400000 */
[----:B------:R-:W-:-:S03]  /*0200*/  @!P1 FMUL R11, R11, 0.10000000149011611938 ;  /* 0x3dcccccd0b0b9820 */ /* 0x000fc60000400000 */
[----:B------:R1:W-:Y:S01]  /*0210*/  @!P2 STG.E desc[UR4][R4.64], R9 ;  /* 0x000000090400a986 */ /* 0x0003e2000c101904 */
[----:B------:R-:W-:Y:S05]  /*0220*/  @P2 EXIT ;  /* 0x000000000000294d */ /* 0x000fea0003800000 */
[----:B------:R-:W-:Y:S01]  /*0230*/  STG.E desc[UR4][R2.64], R11 ;  /* 0x0000000b02007986 */ /* 0x000fe2000c101904 */
[----:B------:R-:W-:Y:S05]  /*0240*/  EXIT ;  /* 0x000000000000794d */ /* 0x000fea0003800000 */
.L_x_0:
[----:B------:R-:W-:-:S00]  /*0250*/  BRA `(.L_x_0) ;  /* 0xfffffffc00fc7947 */ /* 0x000fc0000383ffff */
[----:B------:R-:W-:-:S00]  /*0260*/  NOP ;  /* 0x0000000000007918 */ /* 0x000fc00000000000 */
        /* <DEDUP_REMOVED lines=9> */
.L_x_1:


//--------------------- .nv.constant0.triton_poi_fused_convolution_leaky_relu_36 --------------------------
	.section	.nv.constant0.triton_poi_fused_convolution_leaky_relu_36,"a",@progbits
	.sectionflags	@""
	.align	4
.nv.constant0.triton_poi_fused_convolution_leaky_relu_36:
	.zero		556
